//
// Generated by NVIDIA NVVM Compiler
//
// Compiler Build ID: CL-36424714
// Cuda compilation tools, release 13.0, V13.0.88
// Based on NVVM 20.0.0
//

.version 9.0
.target sm_100
.address_size 64

	// .globl	_Z3addPfS_Pdi
// _ZZ3addPfS_PdiE5cache has been demoted
// _ZZ9addBlocksPdiE6cache2 has been demoted

.visible .entry _Z3addPfS_Pdi(
	.param .u64 .ptr .align 1 _Z3addPfS_Pdi_param_0,
	.param .u64 .ptr .align 1 _Z3addPfS_Pdi_param_1,
	.param .u64 .ptr .align 1 _Z3addPfS_Pdi_param_2,
	.param .u32 _Z3addPfS_Pdi_param_3
)
{
	.reg .pred 	%p<7>;
	.reg .b32 	%r<19>;
	.reg .b32 	%f<3>;
	.reg .b64 	%rd<12>;
	.reg .b64 	%fd<14>;
	// demoted variable
	.shared .align 8 .b8 _ZZ3addPfS_PdiE5cache[4096];
	ld.param.u64 	%rd3, [_Z3addPfS_Pdi_param_0];
	ld.param.u64 	%rd4, [_Z3addPfS_Pdi_param_1];
	ld.param.u64 	%rd5, [_Z3addPfS_Pdi_param_2];
	ld.param.u32 	%r11, [_Z3addPfS_Pdi_param_3];
	mov.u32 	%r1, %tid.x;
	mov.u32 	%r2, %ctaid.x;
	mov.u32 	%r18, %ntid.x;
	mad.lo.s32 	%r17, %r2, %r18, %r1;
	setp.ge.s32 	%p1, %r17, %r11;
	mov.f64 	%fd13, 0d0000000000000000;
	@%p1 bra 	$L__BB0_3;
	mov.u32 	%r12, %nctaid.x;
	mul.lo.s32 	%r5, %r18, %r12;
	cvta.to.global.u64 	%rd1, %rd3;
	cvta.to.global.u64 	%rd2, %rd4;
	mov.f64 	%fd13, 0d0000000000000000;
$L__BB0_2:
	mul.wide.s32 	%rd6, %r17, 4;
	add.s64 	%rd7, %rd1, %rd6;
	ld.global.f32 	%f1, [%rd7];
	cvt.f64.f32 	%fd6, %f1;
	add.s64 	%rd8, %rd2, %rd6;
	ld.global.f32 	%f2, [%rd8];
	cvt.f64.f32 	%fd7, %f2;
	fma.rn.f64 	%fd13, %fd6, %fd7, %fd13;
	add.s32 	%r17, %r17, %r5;
	setp.lt.s32 	%p2, %r17, %r11;
	@%p2 bra 	$L__BB0_2;
$L__BB0_3:
	shl.b32 	%r13, %r1, 3;
	mov.u32 	%r14, _ZZ3addPfS_PdiE5cache;
	add.s32 	%r8, %r14, %r13;
	st.shared.f64 	[%r8], %fd13;
	bar.sync 	0;
	setp.lt.u32 	%p3, %r18, 2;
	@%p3 bra 	$L__BB0_7;
$L__BB0_4:
	shr.u32 	%r10, %r18, 1;
	setp.ge.u32 	%p4, %r1, %r10;
	@%p4 bra 	$L__BB0_6;
	shl.b32 	%r15, %r10, 3;
	add.s32 	%r16, %r8, %r15;
	ld.shared.f64 	%fd8, [%r16];
	ld.shared.f64 	%fd9, [%r8];
	add.f64 	%fd10, %fd8, %fd9;
	st.shared.f64 	[%r8], %fd10;
$L__BB0_6:
	bar.sync 	0;
	setp.gt.u32 	%p5, %r18, 3;
	mov.u32 	%r18, %r10;
	@%p5 bra 	$L__BB0_4;
$L__BB0_7:
	setp.ne.s32 	%p6, %r1, 0;
	@%p6 bra 	$L__BB0_9;
	ld.shared.f64 	%fd11, [_ZZ3addPfS_PdiE5cache];
	cvta.to.global.u64 	%rd9, %rd5;
	mul.wide.u32 	%rd10, %r2, 8;
	add.s64 	%rd11, %rd9, %rd10;
	st.global.f64 	[%rd11], %fd11;
$L__BB0_9:
	ret;

}
	// .globl	_Z9addBlocksPdi
.visible .entry _Z9addBlocksPdi(
	.param .u64 .ptr .align 1 _Z9addBlocksPdi_param_0,
	.param .u32 _Z9addBlocksPdi_param_1
)
{
	.reg .pred 	%p<7>;
	.reg .b32 	%r<16>;
	.reg .b64 	%rd<5>;
	.reg .b64 	%fd<13>;
	// demoted variable
	.shared .align 8 .b8 _ZZ9addBlocksPdiE6cache2[4096];
	ld.param.u64 	%rd2, [_Z9addBlocksPdi_param_0];
	ld.param.u32 	%r9, [_Z9addBlocksPdi_param_1];
	cvta.to.global.u64 	%rd1, %rd2;
	mov.u32 	%r1, %tid.x;
	setp.ge.s32 	%p1, %r1, %r9;
	mov.f64 	%fd12, 0d0000000000000000;
	@%p1 bra 	$L__BB1_3;
	mov.f64 	%fd12, 0d0000000000000000;
	mov.u32 	%r2, %ntid.x;
	mov.u32 	%r14, %r1;
$L__BB1_2:
	mul.wide.s32 	%rd3, %r14, 8;
	add.s64 	%rd4, %rd1, %rd3;
	ld.global.f64 	%fd6, [%rd4];
	add.f64 	%fd12, %fd12, %fd6;
	add.s32 	%r14, %r14, %r2;
	setp.lt.s32 	%p2, %r14, %r9;
	@%p2 bra 	$L__BB1_2;
$L__BB1_3:
	shl.b32 	%r10, %r1, 3;
	mov.u32 	%r11, _ZZ9addBlocksPdiE6cache2;
	add.s32 	%r5, %r11, %r10;
	st.shared.f64 	[%r5], %fd12;
	bar.sync 	0;
	mov.u32 	%r15, %ntid.x;
	setp.lt.u32 	%p3, %r15, 2;
	@%p3 bra 	$L__BB1_7;
$L__BB1_4:
	shr.u32 	%r8, %r15, 1;
	setp.ge.u32 	%p4, %r1, %r8;
	@%p4 bra 	$L__BB1_6;
	shl.b32 	%r12, %r8, 3;
	add.s32 	%r13, %r5, %r12;
	ld.shared.f64 	%fd7, [%r13];
	ld.shared.f64 	%fd8, [%r5];
	add.f64 	%fd9, %fd7, %fd8;
	st.shared.f64 	[%r5], %fd9;
$L__BB1_6:
	bar.sync 	0;
	setp.gt.u32 	%p5, %r15, 3;
	mov.u32 	%r15, %r8;
	@%p5 bra 	$L__BB1_4;
$L__BB1_7:
	setp.ne.s32 	%p6, %r1, 0;
	@%p6 bra 	$L__BB1_9;
	ld.shared.f64 	%fd10, [_ZZ9addBlocksPdiE6cache2];
	st.global.f64 	[%rd1], %fd10;
$L__BB1_9:
	ret;

}


// ===== COMPILED SASS (sm_100) =====

	.target	sm_100

	.elftype	@"ET_EXEC"


//--------------------- .note.nv.tkinfo           --------------------------
	.section	.note.nv.tkinfo,"",@"SHT_NOTE"
	.sectionflags	@"SHF_NOTE_NV_TKINFO"
	.tkinfo
        /*0018*/ 	.word	0x00000002
        /*0030*/ 	.string	""
        /*0030*/ 	.string	"ptxas"
        /*0030*/ 	.string	"Cuda compilation tools, release 13.0, V13.0.88"
        /*0030*/ 	.string	"Build cuda_13.0.r13.0/compiler.36424714_0"
        /*0030*/ 	.string	"-arch sm_100 -m 64 "



//--------------------- .note.nv.cuinfo           --------------------------
	.section	.note.nv.cuinfo,"",@"SHT_NOTE"
	.sectionflags	@"SHF_NOTE_NV_CUINFO"
        /*0018*/ 	.short	0x0002
        /*001a*/ 	.short	0x0064
        /*001c*/ 	.short	0x0082
	.zero		2


//--------------------- .nv.info                  --------------------------
	.section	.nv.info,"",@"SHT_CUDA_INFO"
	.align	4


	//----- nvinfo : EIATTR_REGCOUNT
	.align		4
        /*0000*/ 	.byte	0x04, 0x2f
        /*0002*/ 	.short	(.L_1 - .L_0)
	.align		4
.L_0:
        /*0004*/ 	.word	index@(_Z3addPfS_Pdi)
        /*0008*/ 	.word	0x00000016


	//----- nvinfo : EIATTR_FRAME_SIZE
	.align		4
.L_1:
        /*000c*/ 	.byte	0x04, 0x11
        /*000e*/ 	.short	(.L_3 - .L_2)
	.align		4
.L_2:
        /*0010*/ 	.word	index@(_Z3addPfS_Pdi)
        /*0014*/ 	.word	0x00000000


	//----- nvinfo : EIATTR_REGCOUNT
	.align		4
.L_3:
        /*0018*/ 	.byte	0x04, 0x2f
        /*001a*/ 	.short	(.L_5 - .L_4)
	.align		4
.L_4:
        /*001c*/ 	.word	index@(_Z9addBlocksPdi)
        /*0020*/ 	.word	0x0000000c


	//----- nvinfo : EIATTR_FRAME_SIZE
	.align		4
.L_5:
        /*0024*/ 	.byte	0x04, 0x11
        /*0026*/ 	.short	(.L_7 - .L_6)
	.align		4
.L_6:
        /*0028*/ 	.word	index@(_Z9addBlocksPdi)
        /*002c*/ 	.word	0x00000000


	//----- nvinfo : EIATTR_MIN_STACK_SIZE
	.align		4
.L_7:
        /*0030*/ 	.byte	0x04, 0x12
        /*0032*/ 	.short	(.L_9 - .L_8)
	.align		4
.L_8:
        /*0034*/ 	.word	index@(_Z9addBlocksPdi)
        /*0038*/ 	.word	0x00000000


	//----- nvinfo : EIATTR_MIN_STACK_SIZE
	.align		4
.L_9:
        /*003c*/ 	.byte	0x04, 0x12
        /*003e*/ 	.short	(.L_11 - .L_10)
	.align		4
.L_10:
        /*0040*/ 	.word	index@(_Z3addPfS_Pdi)
        /*0044*/ 	.word	0x00000000
.L_11:


//--------------------- .nv.compat                --------------------------
	.section	.nv.compat,"",@"SHT_CUDA_COMPAT_INFO"
	.align	4
        /*0000*/ 	.byte	0x02, 0x09, 0x00, 0x00, 0x02, 0x02, 0x01, 0x00, 0x02, 0x05, 0x05, 0x00, 0x03, 0x07, 0x01, 0x01
        /*0010*/ 	.byte	0x02, 0x03, 0x00, 0x00, 0x02, 0x06, 0x01, 0x00, 0x04, 0x0b, 0x08, 0x00, 0x01, 0x00, 0x00, 0x00
        /*0020*/ 	.byte	0x00, 0x00, 0x00, 0x00


//--------------------- .nv.info._Z9addBlocksPdi  --------------------------
	.section	.nv.info._Z9addBlocksPdi,"",@"SHT_CUDA_INFO"
	.sectionflags	@""
	.align	4


	//----- nvinfo : EIATTR_CUDA_API_VERSION
	.align		4
        /*0000*/ 	.byte	0x04, 0x37
        /*0002*/ 	.short	(.L_13 - .L_12)
.L_12:
        /*0004*/ 	.word	0x00000082


	//----- nvinfo : EIATTR_KPARAM_INFO
	.align		4
.L_13:
        /*0008*/ 	.byte	0x04, 0x17
        /*000a*/ 	.short	(.L_15 - .L_14)
.L_14:
        /*000c*/ 	.word	0x00000000
        /*0010*/ 	.short	0x0001
        /*0012*/ 	.short	0x0008
        /*0014*/ 	.byte	0x00, 0xf0, 0x11, 0x00


	//----- nvinfo : EIATTR_KPARAM_INFO
	.align		4
.L_15:
        /*0018*/ 	.byte	0x04, 0x17
        /*001a*/ 	.short	(.L_17 - .L_16)
.L_16:
        /*001c*/ 	.word	0x00000000
        /*0020*/ 	.short	0x0000
        /*0022*/ 	.short	0x0000
        /*0024*/ 	.byte	0x00, 0xf5, 0x21, 0x00


	//----- nvinfo : EIATTR_SPARSE_MMA_MASK
	.align		4
.L_17:
        /*0028*/ 	.byte	0x03, 0x50
        /*002a*/ 	.short	0x0000


	//----- nvinfo : EIATTR_MAXREG_COUNT
	.align		4
        /*002c*/ 	.byte	0x03, 0x1b
        /*002e*/ 	.short	0x00ff


	//----- nvinfo : EIATTR_NUM_BARRIERS
	.align		4
        /*0030*/ 	.byte	0x02, 0x4c
        /*0032*/ 	.byte	0x01
	.zero		1


	//----- nvinfo : EIATTR_MERCURY_ISA_VERSION
	.align		4
        /*0034*/ 	.byte	0x03, 0x5f
        /*0036*/ 	.short	0x0101


	//----- nvinfo : EIATTR_VRC_CTA_INIT_COUNT
	.align		4
        /*0038*/ 	.byte	0x02, 0x4a
	.zero		1
	.zero		1


	//----- nvinfo : EIATTR_EXIT_INSTR_OFFSETS
	.align		4
        /*003c*/ 	.byte	0x04, 0x1c
        /*003e*/ 	.short	(.L_19 - .L_18)


	//   ....[0]....
.L_18:
        /*0040*/ 	.word	0x00000290


	//   ....[1]....
        /*0044*/ 	.word	0x00000300


	//----- nvinfo : EIATTR_CRS_STACK_SIZE
	.align		4
.L_19:
        /*0048*/ 	.byte	0x04, 0x1e
        /*004a*/ 	.short	(.L_21 - .L_20)
.L_20:
        /*004c*/ 	.word	0x00000000


	//----- nvinfo : EIATTR_CBANK_PARAM_SIZE
	.align		4
.L_21:
        /*0050*/ 	.byte	0x03, 0x19
        /*0052*/ 	.short	0x000c


	//----- nvinfo : EIATTR_PARAM_CBANK
	.align		4
        /*0054*/ 	.byte	0x04, 0x0a
        /*0056*/ 	.short	(.L_23 - .L_22)
	.align		4
.L_22:
        /*0058*/ 	.word	index@(.nv.constant0._Z9addBlocksPdi)
        /*005c*/ 	.short	0x0380
        /*005e*/ 	.short	0x000c


	//----- nvinfo : EIATTR_SW_WAR
	.align		4
.L_23:
        /*0060*/ 	.byte	0x04, 0x36
        /*0062*/ 	.short	(.L_25 - .L_24)
.L_24:
        /*0064*/ 	.word	0x00000008
.L_25:


//--------------------- .nv.info._Z3addPfS_Pdi    --------------------------
	.section	.nv.info._Z3addPfS_Pdi,"",@"SHT_CUDA_INFO"
	.sectionflags	@""
	.align	4


	//----- nvinfo : EIATTR_CUDA_API_VERSION
	.align		4
        /*0000*/ 	.byte	0x04, 0x37
        /*0002*/ 	.short	(.L_27 - .L_26)
.L_26:
        /*0004*/ 	.word	0x00000082


	//----- nvinfo : EIATTR_KPARAM_INFO
	.align		4
.L_27:
        /*0008*/ 	.byte	0x04, 0x17
        /*000a*/ 	.short	(.L_29 - .L_28)
.L_28:
        /*000c*/ 	.word	0x00000000
        /*0010*/ 	.short	0x0003
        /*0012*/ 	.short	0x0018
        /*0014*/ 	.byte	0x00, 0xf0, 0x11, 0x00


	//----- nvinfo : EIATTR_KPARAM_INFO
	.align		4
.L_29:
        /*0018*/ 	.byte	0x04, 0x17
        /*001a*/ 	.short	(.L_31 - .L_30)
.L_30:
        /*001c*/ 	.word	0x00000000
        /*0020*/ 	.short	0x0002
        /*0022*/ 	.short	0x0010
        /*0024*/ 	.byte	0x00, 0xf5, 0x21, 0x00


	//----- nvinfo : EIATTR_KPARAM_INFO
	.align		4
.L_31:
        /*0028*/ 	.byte	0x04, 0x17
        /*002a*/ 	.short	(.L_33 - .L_32)
.L_32:
        /*002c*/ 	.word	0x00000000
        /*0030*/ 	.short	0x0001
        /*0032*/ 	.short	0x0008
        /*0034*/ 	.byte	0x00, 0xf5, 0x21, 0x00


	//----- nvinfo : EIATTR_KPARAM_INFO
	.align		4
.L_33:
        /*0038*/ 	.byte	0x04, 0x17
        /*003a*/ 	.short	(.L_35 - .L_34)
.L_34:
        /*003c*/ 	.word	0x00000000
        /*0040*/ 	.short	0x0000
        /*0042*/ 	.short	0x0000
        /*0044*/ 	.byte	0x00, 0xf5, 0x21, 0x00


	//----- nvinfo : EIATTR_SPARSE_MMA_MASK
	.align		4
.L_35:
        /*0048*/ 	.byte	0x03, 0x50
        /*004a*/ 	.short	0x0000


	//----- nvinfo : EIATTR_MAXREG_COUNT
	.align		4
        /*004c*/ 	.byte	0x03, 0x1b
        /*004e*/ 	.short	0x00ff


	//----- nvinfo : EIATTR_NUM_BARRIERS
	.align		4
        /*0050*/ 	.byte	0x02, 0x4c
        /*0052*/ 	.byte	0x01
	.zero		1


	//----- nvinfo : EIATTR_MERCURY_ISA_VERSION
	.align		4
        /*0054*/ 	.byte	0x03, 0x5f
        /*0056*/ 	.short	0x0101


	//----- nvinfo : EIATTR_VRC_CTA_INIT_COUNT
	.align		4
        /*0058*/ 	.byte	0x02, 0x4a
	.zero		1
	.zero		1


	//----- nvinfo : EIATTR_EXIT_INSTR_OFFSETS
	.align		4
        /*005c*/ 	.byte	0x04, 0x1c
        /*005e*/ 	.short	(.L_37 - .L_36)


	//   ....[0]....
.L_36:
        /*0060*/ 	.word	0x00000310


	//   ....[1]....
        /*0064*/ 	.word	0x00000390


	//----- nvinfo : EIATTR_CRS_STACK_SIZE
	.align		4
.L_37:
        /*0068*/ 	.byte	0x04, 0x1e
        /*006a*/ 	.short	(.L_39 - .L_38)
.L_38:
        /*006c*/ 	.word	0x00000000


	//----- nvinfo : EIATTR_CBANK_PARAM_SIZE
	.align		4
.L_39:
        /*0070*/ 	.byte	0x03, 0x19
        /*0072*/ 	.short	0x001c


	//----- nvinfo : EIATTR_PARAM_CBANK
	.align		4
        /*0074*/ 	.byte	0x04, 0x0a
        /*0076*/ 	.short	(.L_41 - .L_40)
	.align		4
.L_40:
        /*0078*/ 	.word	index@(.nv.constant0._Z3addPfS_Pdi)
        /*007c*/ 	.short	0x0380
        /*007e*/ 	.short	0x001c


	//----- nvinfo : EIATTR_SW_WAR
	.align		4
.L_41:
        /*0080*/ 	.byte	0x04, 0x36
        /*0082*/ 	.short	(.L_43 - .L_42)
.L_42:
        /*0084*/ 	.word	0x00000008
.L_43:


//--------------------- .nv.callgraph             --------------------------
	.section	.nv.callgraph,"",@"SHT_CUDA_CALLGRAPH"
	.align	4
	.sectionentsize	8
	.align		4
        /*0000*/ 	.word	0x00000000
	.align		4
        /*0004*/ 	.word	0xffffffff
	.align		4
        /*0008*/ 	.word	0x00000000
	.align		4
        /*000c*/ 	.word	0xfffffffe
	.align		4
        /*0010*/ 	.word	0x00000000
	.align		4
        /*0014*/ 	.word	0xfffffffd
	.align		4
        /*0018*/ 	.word	0x00000000
	.align		4
        /*001c*/ 	.word	0xfffffffc


//--------------------- .text._Z9addBlocksPdi     --------------------------
	.section	.text._Z9addBlocksPdi,"ax",@progbits
	.align	128
        .global         _Z9addBlocksPdi
        .type           _Z9addBlocksPdi,@function
        .size           _Z9addBlocksPdi,(.L_x_12 - _Z9addBlocksPdi)
        .other          _Z9addBlocksPdi,@"STO_CUDA_ENTRY STV_DEFAULT"
_Z9addBlocksPdi:
.text._Z9addBlocksPdi:
[----:B------:R-:W-:Y:S01]  /*0000*/  LDC R1, c[0x0][0x37c] ;  /* 0x0000df00ff017b82 */ /* 0x000fe20000000800 */
[----:B------:R-:W0:Y:S01]  /*0010*/  S2R R8, SR_TID.X ;  /* 0x0000000000087919 */ /* 0x000e220000002100 */
[----:B------:R-:W0:Y:S01]  /*0020*/  LDCU UR4, c[0x0][0x388] ;  /* 0x00007100ff0477ac */ /* 0x000e220008000800 */
[----:B------:R-:W-:Y:S01]  /*0030*/  BSSY.RECONVERGENT B0, `(.L_x_0) ;  /* 0x000000f000007945 */ /* 0x000fe20003800200 */
[----:B------:R-:W-:Y:S01]  /*0040*/  CS2R R2, SRZ ;  /* 0x0000000000027805 */ /* 0x000fe2000001ff00 */
[----:B------:R-:W1:Y:S01]  /*0050*/  LDCU.64 UR6, c[0x0][0x358] ;  /* 0x00006b00ff0677ac */ /* 0x000e620008000a00 */
[----:B0-----:R-:W-:-:S13]  /*0060*/  ISETP.GE.AND P0, PT, R8, UR4, PT ;  /* 0x0000000408007c0c */ /* 0x001fda000bf06270 */
[----:B-1----:R-:W-:Y:S05]  /*0070*/  @P0 BRA `(.L_x_1) ;  /* 0x0000000000280947 */ /* 0x002fea0003800000 */
[----:B------:R-:W0:Y:S01]  /*0080*/  LDC R0, c[0x0][0x360] ;  /* 0x0000d800ff007b82 */ /* 0x000e220000000800 */
[----:B------:R-:W-:Y:S01]  /*0090*/  IMAD.MOV.U32 R9, RZ, RZ, R8 ;  /* 0x000000ffff097224 */ /* 0x000fe200078e0008 */
[----:B------:R-:W-:-:S06]  /*00a0*/  CS2R R2, SRZ ;  /* 0x0000000000027805 */ /* 0x000fcc000001ff00 */
[----:B------:R-:W1:Y:S02]  /*00b0*/  LDC.64 R6, c[0x0][0x380] ;  /* 0x0000e000ff067b82 */ /* 0x000e640000000a00 */
.L_x_2:
[----:B-1----:R-:W-:-:S06]  /*00c0*/  IMAD.WIDE R4, R9, 0x8, R6 ;  /* 0x0000000809047825 */ /* 0x002fcc00078e0206 */
[----:B------:R-:W2:Y:S01]  /*00d0*/  LDG.E.64 R4, desc[UR6][R4.64] ;  /* 0x0000000604047981 */ /* 0x000ea2000c1e1b00 */
[----:B0-----:R-:W-:-:S05]  /*00e0*/  IMAD.IADD R9, R0, 0x1, R9 ;  /* 0x0000000100097824 */ /* 0x001fca00078e0209 */
[----:B------:R-:W-:Y:S01]  /*00f0*/  ISETP.GE.AND P0, PT, R9, UR4, PT ;  /* 0x0000000409007c0c */ /* 0x000fe2000bf06270 */
[----:B--2---:R-:W-:-:S12]  /*0100*/  DADD R2, R4, R2 ;  /* 0x0000000004027229 */ /* 0x004fd80000000002 */
[----:B------:R-:W-:Y:S05]  /*0110*/  @!P0 BRA `(.L_x_2) ;  /* 0xfffffffc00e88947 */ /* 0x000fea000383ffff */
.L_x_1:
[----:B------:R-:W-:Y:S05]  /*0120*/  BSYNC.RECONVERGENT B0 ;  /* 0x0000000000007941 */ /* 0x000fea0003800200 */
.L_x_0:
[----:B------:R-:W0:Y:S01]  /*0130*/  S2UR UR5, SR_CgaCtaId ;  /* 0x00000000000579c3 */ /* 0x000e220000008800 */
[----:B------:R-:W-:Y:S01]  /*0140*/  UMOV UR4, 0x400 ;  /* 0x0000040000047882 */ /* 0x000fe20000000000 */
[----:B------:R-:W1:Y:S01]  /*0150*/  LDCU UR8, c[0x0][0x360] ;  /* 0x00006c00ff0877ac */ /* 0x000e620008000800 */
[----:B------:R-:W-:Y:S01]  /*0160*/  ISETP.NE.AND P0, PT, R8, RZ, PT ;  /* 0x000000ff0800720c */ /* 0x000fe20003f05270 */
[----:B-1----:R-:W-:Y:S02]  /*0170*/  UISETP.GE.U32.AND UP0, UPT, UR8, 0x2, UPT ;  /* 0x000000020800788c */ /* 0x002fe4000bf06070 */
[----:B0-----:R-:W-:-:S06]  /*0180*/  ULEA UR4, UR5, UR4, 0x18 ;  /* 0x0000000405047291 */ /* 0x001fcc000f8ec0ff */
[----:B------:R-:W-:-:S05]  /*0190*/  LEA R7, R8, UR4, 0x3 ;  /* 0x0000000408077c11 */ /* 0x000fca000f8e18ff */
[----:B------:R0:W-:Y:S01]  /*01a0*/  STS.64 [R7], R2 ;  /* 0x0000000207007388 */ /* 0x0001e20000000a00 */
[----:B------:R-:W-:Y:S06]  /*01b0*/  BAR.SYNC.DEFER_BLOCKING 0x0 ;  /* 0x0000000000007b1d */ /* 0x000fec0000010000 */
[----:B------:R-:W-:Y:S05]  /*01c0*/  BRA.U !UP0, `(.L_x_3) ;  /* 0x0000000108307547 */ /* 0x000fea000b800000 */
[----:B------:R-:W-:-:S07]  /*01d0*/  IMAD.U32 R0, RZ, RZ, UR8 ;  /* 0x00000008ff007e24 */ /* 0x000fce000f8e00ff */
.L_x_4:
[----:B------:R-:W-:-:S04]  /*01e0*/  SHF.R.U32.HI R9, RZ, 0x1, R0 ;  /* 0x00000001ff097819 */ /* 0x000fc80000011600 */
[----:B------:R-:W-:-:S13]  /*01f0*/  ISETP.GE.U32.AND P1, PT, R8, R9, PT ;  /* 0x000000090800720c */ /* 0x000fda0003f26070 */
[----:B------:R-:W-:Y:S01]  /*0200*/  @!P1 IMAD R6, R9, 0x8, R7 ;  /* 0x0000000809069824 */ /* 0x000fe200078e0207 */
[----:B------:R-:W-:Y:S04]  /*0210*/  @!P1 LDS.64 R4, [R7] ;  /* 0x0000000007049984 */ /* 0x000fe80000000a00 */
[----:B0-----:R-:W0:Y:S02]  /*0220*/  @!P1 LDS.64 R2, [R6] ;  /* 0x0000000006029984 */ /* 0x001e240000000a00 */
[----:B0-----:R-:W-:-:S07]  /*0230*/  @!P1 DADD R2, R2, R4 ;  /* 0x0000000002029229 */ /* 0x001fce0000000004 */
[----:B------:R1:W-:Y:S01]  /*0240*/  @!P1 STS.64 [R7], R2 ;  /* 0x0000000207009388 */ /* 0x0003e20000000a00 */
[----:B------:R-:W-:Y:S01]  /*0250*/  BAR.SYNC.DEFER_BLOCKING 0x0 ;  /* 0x0000000000007b1d */ /* 0x000fe20000010000 */
[----:B------:R-:W-:Y:S01]  /*0260*/  ISETP.GT.U32.AND P1, PT, R0, 0x3, PT ;  /* 0x000000030000780c */ /* 0x000fe20003f24070 */
[----:B------:R-:W-:-:S12]  /*0270*/  IMAD.MOV.U32 R0, RZ, RZ, R9 ;  /* 0x000000ffff007224 */ /* 0x000fd800078e0009 */
[----:B-1----:R-:W-:Y:S05]  /*0280*/  @P1 BRA `(.L_x_4) ;  /* 0xfffffffc00d41947 */ /* 0x002fea000383ffff */
.L_x_3:
[----:B------:R-:W-:Y:S05]  /*0290*/  @P0 EXIT ;  /* 0x000000000000094d */ /* 0x000fea0003800000 */
[----:B------:R-:W1:Y:S01]  /*02a0*/  S2UR UR5, SR_CgaCtaId ;  /* 0x00000000000579c3 */ /* 0x000e620000008800 */
[----:B------:R-:W-:-:S07]  /*02b0*/  UMOV UR4, 0x400 ;  /* 0x0000040000047882 */ /* 0x000fce0000000000 */
[----:B------:R-:W2:Y:S01]  /*02c0*/  LDC.64 R4, c[0x0][0x380] ;  /* 0x0000e000ff047b82 */ /* 0x000ea20000000a00 */
[----:B-1----:R-:W-:-:S09]  /*02d0*/  ULEA UR4, UR5, UR4, 0x18 ;  /* 0x0000000405047291 */ /* 0x002fd2000f8ec0ff */
[----:B0-----:R-:W2:Y:S04]  /*02e0*/  LDS.64 R2, [UR4] ;  /* 0x00000004ff027984 */ /* 0x001ea80008000a00 */
[----:B--2---:R-:W-:Y:S01]  /*02f0*/  STG.E.64 desc[UR6][R4.64], R2 ;  /* 0x0000000204007986 */ /* 0x004fe2000c101b06 */
[----:B------:R-:W-:Y:S05]  /*0300*/  EXIT ;  /* 0x000000000000794d */ /* 0x000fea0003800000 */
.L_x_5:
[----:B------:R-:W-:-:S00]  /*0310*/  BRA `(.L_x_5) ;  /* 0xfffffffc00fc7947 */ /* 0x000fc0000383ffff */
[----:B------:R-:W-:-:S00]  /*0320*/  NOP ;  /* 0x0000000000007918 */ /* 0x000fc00000000000 */
        /* <DEDUP_REMOVED lines=13> */
.L_x_12:


//--------------------- .text._Z3addPfS_Pdi       --------------------------
	.section	.text._Z3addPfS_Pdi,"ax",@progbits
	.align	128
        .global         _Z3addPfS_Pdi
        .type           _Z3addPfS_Pdi,@function
        .size           _Z3addPfS_Pdi,(.L_x_13 - _Z3addPfS_Pdi)
        .other          _Z3addPfS_Pdi,@"STO_CUDA_ENTRY STV_DEFAULT"
_Z3addPfS_Pdi:
.text._Z3addPfS_Pdi:
[----:B------:R-:W-:Y:S01]  /*0000*/  LDC R1, c[0x0][0x37c] ;  /* 0x0000df00ff017b82 */ /* 0x000fe20000000800 */
[----:B------:R-:W0:Y:S01]  /*0010*/  S2R R9, SR_TID.X ;  /* 0x0000000000097919 */ /* 0x000e220000002100 */
[----:B------:R-:W1:Y:S01]  /*0020*/  LDCU UR4, c[0x0][0x360] ;  /* 0x00006c00ff0477ac */ /* 0x000e620008000800 */
[----:B------:R-:W-:Y:S01]  /*0030*/  BSSY.RECONVERGENT B0, `(.L_x_6) ;  /* 0x0000019000007945 */ /* 0x000fe20003800200 */
[----:B------:R-:W-:Y:S01]  /*0040*/  CS2R R2, SRZ ;  /* 0x0000000000027805 */ /* 0x000fe2000001ff00 */
[----:B------:R-:W0:Y:S01]  /*0050*/  S2R R0, SR_CTAID.X ;  /* 0x0000000000007919 */ /* 0x000e220000002500 */
[----:B------:R-:W2:Y:S01]  /*0060*/  LDCU UR5, c[0x0][0x398] ;  /* 0x00007300ff0577ac */ /* 0x000ea20008000800 */
[----:B------:R-:W3:Y:S01]  /*0070*/  LDCU.64 UR6, c[0x0][0x358] ;  /* 0x00006b00ff0677ac */ /* 0x000ee20008000a00 */
[----:B-1----:R-:W-:Y:S02]  /*0080*/  IMAD.U32 R8, RZ, RZ, UR4 ;  /* 0x00000004ff087e24 */ /* 0x002fe4000f8e00ff */
[----:B0-----:R-:W-:-:S05]  /*0090*/  IMAD R10, R0, UR4, R9 ;  /* 0x00000004000a7c24 */ /* 0x001fca000f8e0209 */
[----:B--2---:R-:W-:-:S13]  /*00a0*/  ISETP.GE.AND P0, PT, R10, UR5, PT ;  /* 0x000000050a007c0c */ /* 0x004fda000bf06270 */
[----:B---3--:R-:W-:Y:S05]  /*00b0*/  @P0 BRA `(.L_x_7) ;  /* 0x0000000000400947 */ /* 0x008fea0003800000 */
[----:B------:R-:W0:Y:S01]  /*00c0*/  LDC.64 R6, c[0x0][0x380] ;  /* 0x0000e000ff067b82 */ /* 0x000e220000000a00 */
[----:B------:R-:W1:Y:S01]  /*00d0*/  LDCU UR4, c[0x0][0x370] ;  /* 0x00006e00ff0477ac */ /* 0x000e620008000800 */
[----:B------:R-:W-:Y:S01]  /*00e0*/  IMAD.MOV.U32 R19, RZ, RZ, R10 ;  /* 0x000000ffff137224 */ /* 0x000fe200078e000a */
[----:B------:R-:W-:-:S05]  /*00f0*/  CS2R R2, SRZ ;  /* 0x0000000000027805 */ /* 0x000fca000001ff00 */
[----:B------:R-:W2:Y:S01]  /*0100*/  LDC.64 R4, c[0x0][0x388] ;  /* 0x0000e200ff047b82 */ /* 0x000ea20000000a00 */
[----:B-1----:R-:W-:-:S07]  /*0110*/  IMAD R18, R8, UR4, RZ ;  /* 0x0000000408127c24 */ /* 0x002fce000f8e02ff */
.L_x_8:
[----:B0-----:R-:W-:-:S04]  /*0120*/  IMAD.WIDE R10, R19, 0x4, R6 ;  /* 0x00000004130a7825 */ /* 0x001fc800078e0206 */
[----:B--2---:R-:W-:Y:S02]  /*0130*/  IMAD.WIDE R14, R19, 0x4, R4 ;  /* 0x00000004130e7825 */ /* 0x004fe400078e0204 */
[----:B------:R-:W2:Y:S04]  /*0140*/  LDG.E R10, desc[UR6][R10.64] ;  /* 0x000000060a0a7981 */ /* 0x000ea8000c1e1900 */
[----:B------:R-:W3:Y:S01]  /*0150*/  LDG.E R14, desc[UR6][R14.64] ;  /* 0x000000060e0e7981 */ /* 0x000ee2000c1e1900 */
[----:B------:R-:W-:-:S05]  /*0160*/  IMAD.IADD R19, R18, 0x1, R19 ;  /* 0x0000000112137824 */ /* 0x000fca00078e0213 */
[----:B------:R-:W-:Y:S01]  /*0170*/  ISETP.GE.AND P0, PT, R19, UR5, PT ;  /* 0x0000000513007c0c */ /* 0x000fe2000bf06270 */
[----:B--2---:R-:W-:Y:S08]  /*0180*/  F2F.F64.F32 R12, R10 ;  /* 0x0000000a000c7310 */ /* 0x004ff00000201800 */
[----:B---3--:R-:W0:Y:S02]  /*0190*/  F2F.F64.F32 R16, R14 ;  /* 0x0000000e00107310 */ /* 0x008e240000201800 */
[----:B0-----:R-:W-:-:S02]  /*01a0*/  DFMA R2, R12, R16, R2 ;  /* 0x000000100c02722b */ /* 0x001fc40000000002 */
[----:B------:R-:W-:Y:S09]  /*01b0*/  @!P0 BRA `(.L_x_8) ;  /* 0xfffffffc00d88947 */ /* 0x000ff2000383ffff */
.L_x_7:
[----:B------:R-:W-:Y:S05]  /*01c0*/  BSYNC.RECONVERGENT B0 ;  /* 0x0000000000007941 */ /* 0x000fea0003800200 */
.L_x_6:
[----:B------:R-:W0:Y:S01]  /*01d0*/  S2UR UR5, SR_CgaCtaId ;  /* 0x00000000000579c3 */ /* 0x000e220000008800 */
[----:B------:R-:W-:Y:S01]  /*01e0*/  UMOV UR4, 0x400 ;  /* 0x0000040000047882 */ /* 0x000fe20000000000 */
[----:B------:R-:W-:Y:S02]  /*01f0*/  ISETP.GE.U32.AND P1, PT, R8, 0x2, PT ;  /* 0x000000020800780c */ /* 0x000fe40003f26070 */
[----:B------:R-:W-:Y:S01]  /*0200*/  ISETP.NE.AND P0, PT, R9, RZ, PT ;  /* 0x000000ff0900720c */ /* 0x000fe20003f05270 */
[----:B0-----:R-:W-:-:S06]  /*0210*/  ULEA UR4, UR5, UR4, 0x18 ;  /* 0x0000000405047291 */ /* 0x001fcc000f8ec0ff */
[----:B------:R-:W-:-:S05]  /*0220*/  LEA R7, R9, UR4, 0x3 ;  /* 0x0000000409077c11 */ /* 0x000fca000f8e18ff */
[----:B------:R0:W-:Y:S01]  /*0230*/  STS.64 [R7], R2 ;  /* 0x0000000207007388 */ /* 0x0001e20000000a00 */
[----:B------:R-:W-:Y:S06]  /*0240*/  BAR.SYNC.DEFER_BLOCKING 0x0 ;  /* 0x0000000000007b1d */ /* 0x000fec0000010000 */
[----:B------:R-:W-:Y:S05]  /*0250*/  @!P1 BRA `(.L_x_9) ;  /* 0x00000000002c9947 */ /* 0x000fea0003800000 */
.L_x_10:
        /* <DEDUP_REMOVED lines=11> */
.L_x_9:
[----:B------:R-:W-:Y:S05]  /*0310*/  @P0 EXIT ;  /* 0x000000000000094d */ /* 0x000fea0003800000 */
[----:B------:R-:W1:Y:S01]  /*0320*/  S2UR UR5, SR_CgaCtaId ;  /* 0x00000000000579c3 */ /* 0x000e620000008800 */
[----:B------:R-:W-:-:S07]  /*0330*/  UMOV UR4, 0x400 ;  /* 0x0000040000047882 */ /* 0x000fce0000000000 */
[----:B------:R-:W2:Y:S01]  /*0340*/  LDC.64 R4, c[0x0][0x390] ;  /* 0x0000e400ff047b82 */ /* 0x000ea20000000a00 */
[----:B-1----:R-:W-:Y:S01]  /*0350*/  ULEA UR4, UR5, UR4, 0x18 ;  /* 0x0000000405047291 */ /* 0x002fe2000f8ec0ff */
[----:B--2---:R-:W-:-:S08]  /*0360*/  IMAD.WIDE.U32 R4, R0, 0x8, R4 ;  /* 0x0000000800047825 */ /* 0x004fd000078e0004 */
[----:B0-----:R-:W0:Y:S04]  /*0370*/  LDS.64 R2, [UR4] ;  /* 0x00000004ff027984 */ /* 0x001e280008000a00 */
[----:B0-----:R-:W-:Y:S01]  /*0380*/  STG.E.64 desc[UR6][R4.64], R2 ;  /* 0x0000000204007986 */ /* 0x001fe2000c101b06 */
[----:B------:R-:W-:Y:S05]  /*0390*/  EXIT ;  /* 0x000000000000794d */ /* 0x000fea0003800000 */
.L_x_11:
        /* <DEDUP_REMOVED lines=14> */
.L_x_13:


//--------------------- .nv.shared._Z9addBlocksPdi --------------------------
	.section	.nv.shared._Z9addBlocksPdi,"aw",@nobits
	.sectionflags	@""
	.align	8
.nv.shared._Z9addBlocksPdi:
	.zero		5120


//--------------------- .nv.shared.reserved.0     --------------------------
	.section	.nv.shared.reserved.0,"aw",@nobits
	.weak		__nv_reservedSMEM_offset_0_alias
	.size		__nv_reservedSMEM_offset_0_alias, 0, 64
	.other		__nv_reservedSMEM_offset_0_alias,@"STO_CUDA_RESERVED_SHARED STV_DEFAULT"
__nv_reservedSMEM_offset_0_alias:
	.zero		0
	.zero		64


//--------------------- .nv.shared._Z3addPfS_Pdi  --------------------------
	.section	.nv.shared._Z3addPfS_Pdi,"aw",@nobits
	.sectionflags	@""
	.align	8
.nv.shared._Z3addPfS_Pdi:
	.zero		5120


//--------------------- .nv.constant0._Z9addBlocksPdi --------------------------
	.section	.nv.constant0._Z9addBlocksPdi,"a",@progbits
	.sectionflags	@""
	.align	4
.nv.constant0._Z9addBlocksPdi:
	.zero		908


//--------------------- .nv.constant0._Z3addPfS_Pdi --------------------------
	.section	.nv.constant0._Z3addPfS_Pdi,"a",@progbits
	.sectionflags	@""
	.align	4
.nv.constant0._Z3addPfS_Pdi:
	.zero		924


//--------------------- SYMBOLS --------------------------

	.type		.nv.reservedSmem.offset0,@object
	.size		.nv.reservedSmem.offset0,0x4
	.type		.nv.reservedSmem.cap,@object
	.size		.nv.reservedSmem.cap,0x4
